//
// Generated by NVIDIA NVVM Compiler
//
// Compiler Build ID: CL-36424714
// Cuda compilation tools, release 13.0, V13.0.88
// Based on NVVM 20.0.0
//

.version 9.0
.target sm_100
.address_size 64

	// .globl	_Z22calcolaProdPuntualeGPUPiS_S_ii

.visible .entry _Z22calcolaProdPuntualeGPUPiS_S_ii(
	.param .u64 .ptr .align 1 _Z22calcolaProdPuntualeGPUPiS_S_ii_param_0,
	.param .u64 .ptr .align 1 _Z22calcolaProdPuntualeGPUPiS_S_ii_param_1,
	.param .u64 .ptr .align 1 _Z22calcolaProdPuntualeGPUPiS_S_ii_param_2,
	.param .u32 _Z22calcolaProdPuntualeGPUPiS_S_ii_param_3,
	.param .u32 _Z22calcolaProdPuntualeGPUPiS_S_ii_param_4
)
{
	.reg .pred 	%p<4>;
	.reg .b32 	%r<17>;
	.reg .b64 	%rd<11>;

	ld.param.u64 	%rd1, [_Z22calcolaProdPuntualeGPUPiS_S_ii_param_0];
	ld.param.u64 	%rd2, [_Z22calcolaProdPuntualeGPUPiS_S_ii_param_1];
	ld.param.u64 	%rd3, [_Z22calcolaProdPuntualeGPUPiS_S_ii_param_2];
	ld.param.u32 	%r4, [_Z22calcolaProdPuntualeGPUPiS_S_ii_param_3];
	ld.param.u32 	%r5, [_Z22calcolaProdPuntualeGPUPiS_S_ii_param_4];
	mov.u32 	%r6, %tid.x;
	mov.u32 	%r7, %ctaid.x;
	mov.u32 	%r8, %ntid.x;
	mad.lo.s32 	%r1, %r7, %r8, %r6;
	mov.u32 	%r9, %tid.y;
	mov.u32 	%r10, %ctaid.y;
	mov.u32 	%r11, %ntid.y;
	mad.lo.s32 	%r12, %r10, %r11, %r9;
	setp.ge.s32 	%p1, %r1, %r4;
	setp.ge.s32 	%p2, %r12, %r5;
	or.pred  	%p3, %p1, %p2;
	@%p3 bra 	$L__BB0_2;
	cvta.to.global.u64 	%rd4, %rd1;
	cvta.to.global.u64 	%rd5, %rd2;
	cvta.to.global.u64 	%rd6, %rd3;
	mad.lo.s32 	%r13, %r5, %r1, %r12;
	mul.wide.s32 	%rd7, %r13, 4;
	add.s64 	%rd8, %rd4, %rd7;
	ld.global.u32 	%r14, [%rd8];
	add.s64 	%rd9, %rd5, %rd7;
	ld.global.u32 	%r15, [%rd9];
	mul.lo.s32 	%r16, %r15, %r14;
	add.s64 	%rd10, %rd6, %rd7;
	st.global.u32 	[%rd10], %r16;
$L__BB0_2:
	ret;

}


// ===== COMPILED SASS (sm_100) =====

	.target	sm_100

	.elftype	@"ET_EXEC"


//--------------------- .note.nv.tkinfo           --------------------------
	.section	.note.nv.tkinfo,"",@"SHT_NOTE"
	.sectionflags	@"SHF_NOTE_NV_TKINFO"
	.tkinfo
        /*0018*/ 	.word	0x00000002
        /*0030*/ 	.string	""
        /*0030*/ 	.string	"ptxas"
        /*0030*/ 	.string	"Cuda compilation tools, release 13.0, V13.0.88"
        /*0030*/ 	.string	"Build cuda_13.0.r13.0/compiler.36424714_0"
        /*0030*/ 	.string	"-arch sm_100 -m 64 "



//--------------------- .note.nv.cuinfo           --------------------------
	.section	.note.nv.cuinfo,"",@"SHT_NOTE"
	.sectionflags	@"SHF_NOTE_NV_CUINFO"
        /*0018*/ 	.short	0x0002
        /*001a*/ 	.short	0x0064
        /*001c*/ 	.short	0x0082
	.zero		2


//--------------------- .nv.info                  --------------------------
	.section	.nv.info,"",@"SHT_CUDA_INFO"
	.align	4


	//----- nvinfo : EIATTR_REGCOUNT
	.align		4
        /*0000*/ 	.byte	0x04, 0x2f
        /*0002*/ 	.short	(.L_1 - .L_0)
	.align		4
.L_0:
        /*0004*/ 	.word	index@(_Z22calcolaProdPuntualeGPUPiS_S_ii)
        /*0008*/ 	.word	0x0000000c


	//----- nvinfo : EIATTR_FRAME_SIZE
	.align		4
.L_1:
        /*000c*/ 	.byte	0x04, 0x11
        /*000e*/ 	.short	(.L_3 - .L_2)
	.align		4
.L_2:
        /*0010*/ 	.word	index@(_Z22calcolaProdPuntualeGPUPiS_S_ii)
        /*0014*/ 	.word	0x00000000


	//----- nvinfo : EIATTR_MIN_STACK_SIZE
	.align		4
.L_3:
        /*0018*/ 	.byte	0x04, 0x12
        /*001a*/ 	.short	(.L_5 - .L_4)
	.align		4
.L_4:
        /*001c*/ 	.word	index@(_Z22calcolaProdPuntualeGPUPiS_S_ii)
        /*0020*/ 	.word	0x00000000
.L_5:


//--------------------- .nv.compat                --------------------------
	.section	.nv.compat,"",@"SHT_CUDA_COMPAT_INFO"
	.align	4
        /*0000*/ 	.byte	0x02, 0x09, 0x00, 0x00, 0x02, 0x02, 0x01, 0x00, 0x02, 0x05, 0x05, 0x00, 0x03, 0x07, 0x01, 0x01
        /*0010*/ 	.byte	0x02, 0x03, 0x00, 0x00, 0x02, 0x06, 0x01, 0x00, 0x04, 0x0b, 0x08, 0x00, 0x09, 0x00, 0x00, 0x00
        /*0020*/ 	.byte	0x00, 0x00, 0x00, 0x00


//--------------------- .nv.info._Z22calcolaProdPuntualeGPUPiS_S_ii --------------------------
	.section	.nv.info._Z22calcolaProdPuntualeGPUPiS_S_ii,"",@"SHT_CUDA_INFO"
	.sectionflags	@""
	.align	4


	//----- nvinfo : EIATTR_CUDA_API_VERSION
	.align		4
        /*0000*/ 	.byte	0x04, 0x37
        /*0002*/ 	.short	(.L_7 - .L_6)
.L_6:
        /*0004*/ 	.word	0x00000082


	//----- nvinfo : EIATTR_KPARAM_INFO
	.align		4
.L_7:
        /*0008*/ 	.byte	0x04, 0x17
        /*000a*/ 	.short	(.L_9 - .L_8)
.L_8:
        /*000c*/ 	.word	0x00000000
        /*0010*/ 	.short	0x0004
        /*0012*/ 	.short	0x001c
        /*0014*/ 	.byte	0x00, 0xf0, 0x11, 0x00


	//----- nvinfo : EIATTR_KPARAM_INFO
	.align		4
.L_9:
        /*0018*/ 	.byte	0x04, 0x17
        /*001a*/ 	.short	(.L_11 - .L_10)
.L_10:
        /*001c*/ 	.word	0x00000000
        /*0020*/ 	.short	0x0003
        /*0022*/ 	.short	0x0018
        /*0024*/ 	.byte	0x00, 0xf0, 0x11, 0x00


	//----- nvinfo : EIATTR_KPARAM_INFO
	.align		4
.L_11:
        /*0028*/ 	.byte	0x04, 0x17
        /*002a*/ 	.short	(.L_13 - .L_12)
.L_12:
        /*002c*/ 	.word	0x00000000
        /*0030*/ 	.short	0x0002
        /*0032*/ 	.short	0x0010
        /*0034*/ 	.byte	0x00, 0xf5, 0x21, 0x00


	//----- nvinfo : EIATTR_KPARAM_INFO
	.align		4
.L_13:
        /*0038*/ 	.byte	0x04, 0x17
        /*003a*/ 	.short	(.L_15 - .L_14)
.L_14:
        /*003c*/ 	.word	0x00000000
        /*0040*/ 	.short	0x0001
        /*0042*/ 	.short	0x0008
        /*0044*/ 	.byte	0x00, 0xf5, 0x21, 0x00


	//----- nvinfo : EIATTR_KPARAM_INFO
	.align		4
.L_15:
        /*0048*/ 	.byte	0x04, 0x17
        /*004a*/ 	.short	(.L_17 - .L_16)
.L_16:
        /*004c*/ 	.word	0x00000000
        /*0050*/ 	.short	0x0000
        /*0052*/ 	.short	0x0000
        /*0054*/ 	.byte	0x00, 0xf5, 0x21, 0x00


	//----- nvinfo : EIATTR_SPARSE_MMA_MASK
	.align		4
.L_17:
        /*0058*/ 	.byte	0x03, 0x50
        /*005a*/ 	.short	0x0000


	//----- nvinfo : EIATTR_MAXREG_COUNT
	.align		4
        /*005c*/ 	.byte	0x03, 0x1b
        /*005e*/ 	.short	0x00ff


	//----- nvinfo : EIATTR_MERCURY_ISA_VERSION
	.align		4
        /*0060*/ 	.byte	0x03, 0x5f
        /*0062*/ 	.short	0x0101


	//----- nvinfo : EIATTR_VRC_CTA_INIT_COUNT
	.align		4
        /*0064*/ 	.byte	0x02, 0x4a
	.zero		1
	.zero		1


	//----- nvinfo : EIATTR_EXIT_INSTR_OFFSETS
	.align		4
        /*0068*/ 	.byte	0x04, 0x1c
        /*006a*/ 	.short	(.L_19 - .L_18)


	//   ....[0]....
.L_18:
        /*006c*/ 	.word	0x000000c0


	//   ....[1]....
        /*0070*/ 	.word	0x00000190


	//----- nvinfo : EIATTR_CBANK_PARAM_SIZE
	.align		4
.L_19:
        /*0074*/ 	.byte	0x03, 0x19
        /*0076*/ 	.short	0x0020


	//----- nvinfo : EIATTR_PARAM_CBANK
	.align		4
        /*0078*/ 	.byte	0x04, 0x0a
        /*007a*/ 	.short	(.L_21 - .L_20)
	.align		4
.L_20:
        /*007c*/ 	.word	index@(.nv.constant0._Z22calcolaProdPuntualeGPUPiS_S_ii)
        /*0080*/ 	.short	0x0380
        /*0082*/ 	.short	0x0020


	//----- nvinfo : EIATTR_SW_WAR
	.align		4
.L_21:
        /*0084*/ 	.byte	0x04, 0x36
        /*0086*/ 	.short	(.L_23 - .L_22)
.L_22:
        /*0088*/ 	.word	0x00000008
.L_23:


//--------------------- .nv.callgraph             --------------------------
	.section	.nv.callgraph,"",@"SHT_CUDA_CALLGRAPH"
	.align	4
	.sectionentsize	8
	.align		4
        /*0000*/ 	.word	0x00000000
	.align		4
        /*0004*/ 	.word	0xffffffff
	.align		4
        /*0008*/ 	.word	0x00000000
	.align		4
        /*000c*/ 	.word	0xfffffffe
	.align		4
        /*0010*/ 	.word	0x00000000
	.align		4
        /*0014*/ 	.word	0xfffffffd
	.align		4
        /*0018*/ 	.word	0x00000000
	.align		4
        /*001c*/ 	.word	0xfffffffc


//--------------------- .text._Z22calcolaProdPuntualeGPUPiS_S_ii --------------------------
	.section	.text._Z22calcolaProdPuntualeGPUPiS_S_ii,"ax",@progbits
	.align	128
        .global         _Z22calcolaProdPuntualeGPUPiS_S_ii
        .type           _Z22calcolaProdPuntualeGPUPiS_S_ii,@function
        .size           _Z22calcolaProdPuntualeGPUPiS_S_ii,(.L_x_1 - _Z22calcolaProdPuntualeGPUPiS_S_ii)
        .other          _Z22calcolaProdPuntualeGPUPiS_S_ii,@"STO_CUDA_ENTRY STV_DEFAULT"
_Z22calcolaProdPuntualeGPUPiS_S_ii:
.text._Z22calcolaProdPuntualeGPUPiS_S_ii:
[----:B------:R-:W-:Y:S01]  /*0000*/  LDC R1, c[0x0][0x37c] ;  /* 0x0000df00ff017b82 */ /* 0x000fe20000000800 */
[----:B------:R-:W0:Y:S07]  /*0010*/  S2R R7, SR_TID.Y ;  /* 0x0000000000077919 */ /* 0x000e2e0000002200 */
[----:B------:R-:W1:Y:S01]  /*0020*/  LDC R3, c[0x0][0x360] ;  /* 0x0000d800ff037b82 */ /* 0x000e620000000800 */
[----:B------:R-:W2:Y:S01]  /*0030*/  LDCU.64 UR6, c[0x0][0x398] ;  /* 0x00007300ff0677ac */ /* 0x000ea20008000a00 */
[----:B------:R-:W1:Y:S06]  /*0040*/  S2R R0, SR_TID.X ;  /* 0x0000000000007919 */ /* 0x000e6c0000002100 */
[----:B------:R-:W0:Y:S08]  /*0050*/  S2UR UR5, SR_CTAID.Y ;  /* 0x00000000000579c3 */ /* 0x000e300000002600 */
[----:B------:R-:W0:Y:S08]  /*0060*/  LDC R2, c[0x0][0x364] ;  /* 0x0000d900ff027b82 */ /* 0x000e300000000800 */
[----:B------:R-:W1:Y:S01]  /*0070*/  S2UR UR4, SR_CTAID.X ;  /* 0x00000000000479c3 */ /* 0x000e620000002500 */
[----:B0-----:R-:W-:-:S05]  /*0080*/  IMAD R7, R2, UR5, R7 ;  /* 0x0000000502077c24 */ /* 0x001fca000f8e0207 */
[----:B--2---:R-:W-:Y:S01]  /*0090*/  ISETP.GE.AND P0, PT, R7, UR7, PT ;  /* 0x0000000707007c0c */ /* 0x004fe2000bf06270 */
[----:B-1----:R-:W-:-:S05]  /*00a0*/  IMAD R0, R3, UR4, R0 ;  /* 0x0000000403007c24 */ /* 0x002fca000f8e0200 */
[----:B------:R-:W-:-:S13]  /*00b0*/  ISETP.GE.OR P0, PT, R0, UR6, P0 ;  /* 0x0000000600007c0c */ /* 0x000fda0008706670 */
[----:B------:R-:W-:Y:S05]  /*00c0*/  @P0 EXIT ;  /* 0x000000000000094d */ /* 0x000fea0003800000 */
[----:B------:R-:W0:Y:S01]  /*00d0*/  LDC.64 R2, c[0x0][0x380] ;  /* 0x0000e000ff027b82 */ /* 0x000e220000000a00 */
[----:B------:R-:W1:Y:S01]  /*00e0*/  LDCU.64 UR4, c[0x0][0x358] ;  /* 0x00006b00ff0477ac */ /* 0x000e620008000a00 */
[----:B------:R-:W-:-:S06]  /*00f0*/  IMAD R9, R0, UR7, R7 ;  /* 0x0000000700097c24 */ /* 0x000fcc000f8e0207 */
[----:B------:R-:W2:Y:S08]  /*0100*/  LDC.64 R4, c[0x0][0x388] ;  /* 0x0000e200ff047b82 */ /* 0x000eb00000000a00 */
[----:B------:R-:W3:Y:S01]  /*0110*/  LDC.64 R6, c[0x0][0x390] ;  /* 0x0000e400ff067b82 */ /* 0x000ee20000000a00 */
[----:B0-----:R-:W-:-:S06]  /*0120*/  IMAD.WIDE R2, R9, 0x4, R2 ;  /* 0x0000000409027825 */ /* 0x001fcc00078e0202 */
[----:B-1----:R-:W4:Y:S01]  /*0130*/  LDG.E R2, desc[UR4][R2.64] ;  /* 0x0000000402027981 */ /* 0x002f22000c1e1900 */
[----:B--2---:R-:W-:-:S06]  /*0140*/  IMAD.WIDE R4, R9, 0x4, R4 ;  /* 0x0000000409047825 */ /* 0x004fcc00078e0204 */
[----:B------:R-:W4:Y:S01]  /*0150*/  LDG.E R5, desc[UR4][R4.64] ;  /* 0x0000000404057981 */ /* 0x000f22000c1e1900 */
[----:B---3--:R-:W-:-:S04]  /*0160*/  IMAD.WIDE R6, R9, 0x4, R6 ;  /* 0x0000000409067825 */ /* 0x008fc800078e0206 */
[----:B----4-:R-:W-:-:S05]  /*0170*/  IMAD R9, R2, R5, RZ ;  /* 0x0000000502097224 */ /* 0x010fca00078e02ff */
[----:B------:R-:W-:Y:S01]  /*0180*/  STG.E desc[UR4][R6.64], R9 ;  /* 0x0000000906007986 */ /* 0x000fe2000c101904 */
[----:B------:R-:W-:Y:S05]  /*0190*/  EXIT ;  /* 0x000000000000794d */ /* 0x000fea0003800000 */
.L_x_0:
[----:B------:R-:W-:-:S00]  /*01a0*/  BRA `(.L_x_0) ;  /* 0xfffffffc00fc7947 */ /* 0x000fc0000383ffff */
[----:B------:R-:W-:-:S00]  /*01b0*/  NOP ;  /* 0x0000000000007918 */ /* 0x000fc00000000000 */
        /* <DEDUP_REMOVED lines=12> */
.L_x_1:


//--------------------- .nv.shared.reserved.0     --------------------------
	.section	.nv.shared.reserved.0,"aw",@nobits
	.weak		__nv_reservedSMEM_offset_0_alias
	.size		__nv_reservedSMEM_offset_0_alias, 0, 64
	.other		__nv_reservedSMEM_offset_0_alias,@"STO_CUDA_RESERVED_SHARED STV_DEFAULT"
__nv_reservedSMEM_offset_0_alias:
	.zero		0
	.zero		64


//--------------------- .nv.constant0._Z22calcolaProdPuntualeGPUPiS_S_ii --------------------------
	.section	.nv.constant0._Z22calcolaProdPuntualeGPUPiS_S_ii,"a",@progbits
	.sectionflags	@""
	.align	4
.nv.constant0._Z22calcolaProdPuntualeGPUPiS_S_ii:
	.zero		928


//--------------------- SYMBOLS --------------------------

	.type		.nv.reservedSmem.offset0,@object
	.size		.nv.reservedSmem.offset0,0x4
